//
// Generated by NVIDIA NVVM Compiler
//
// Compiler Build ID: CL-36424714
// Cuda compilation tools, release 13.0, V13.0.88
// Based on NVVM 20.0.0
//

.version 9.0
.target sm_100
.address_size 64

	// .globl	_Z22derrivative_x_y_kerneliiiPsS_S_

.visible .entry _Z22derrivative_x_y_kerneliiiPsS_S_(
	.param .u32 _Z22derrivative_x_y_kerneliiiPsS_S__param_0,
	.param .u32 _Z22derrivative_x_y_kerneliiiPsS_S__param_1,
	.param .u32 _Z22derrivative_x_y_kerneliiiPsS_S__param_2,
	.param .u64 .ptr .align 1 _Z22derrivative_x_y_kerneliiiPsS_S__param_3,
	.param .u64 .ptr .align 1 _Z22derrivative_x_y_kerneliiiPsS_S__param_4,
	.param .u64 .ptr .align 1 _Z22derrivative_x_y_kerneliiiPsS_S__param_5
)
{
	.reg .pred 	%p<12>;
	.reg .b16 	%rs<19>;
	.reg .b32 	%r<16>;
	.reg .b64 	%rd<29>;

	ld.param.u32 	%r5, [_Z22derrivative_x_y_kerneliiiPsS_S__param_0];
	ld.param.u32 	%r6, [_Z22derrivative_x_y_kerneliiiPsS_S__param_1];
	ld.param.u32 	%r7, [_Z22derrivative_x_y_kerneliiiPsS_S__param_2];
	ld.param.u64 	%rd5, [_Z22derrivative_x_y_kerneliiiPsS_S__param_3];
	ld.param.u64 	%rd6, [_Z22derrivative_x_y_kerneliiiPsS_S__param_4];
	ld.param.u64 	%rd7, [_Z22derrivative_x_y_kerneliiiPsS_S__param_5];
	cvta.to.global.u64 	%rd1, %rd7;
	cvta.to.global.u64 	%rd2, %rd6;
	cvta.to.global.u64 	%rd3, %rd5;
	mov.u32 	%r8, %ctaid.x;
	mov.u32 	%r9, %tid.x;
	mad.lo.s32 	%r1, %r7, %r8, %r9;
	mul.lo.s32 	%r10, %r6, %r5;
	setp.ge.s32 	%p1, %r1, %r10;
	@%p1 bra 	$L__BB0_13;
	div.s32 	%r11, %r1, %r6;
	mul.lo.s32 	%r12, %r11, %r6;
	sub.s32 	%r3, %r1, %r12;
	setp.lt.s32 	%p2, %r3, 1;
	add.s32 	%r4, %r6, -1;
	setp.ge.s32 	%p3, %r3, %r4;
	mul.wide.s32 	%rd8, %r1, 2;
	add.s64 	%rd4, %rd3, %rd8;
	or.pred  	%p4, %p2, %p3;
	@%p4 bra 	$L__BB0_3;
	ld.global.u16 	%rs7, [%rd4+2];
	ld.global.u16 	%rs8, [%rd4+-2];
	sub.s16 	%rs9, %rs7, %rs8;
	add.s64 	%rd14, %rd2, %rd8;
	st.global.u16 	[%rd14], %rs9;
	bra.uni 	$L__BB0_7;
$L__BB0_3:
	setp.ne.s32 	%p5, %r3, 0;
	@%p5 bra 	$L__BB0_5;
	ld.global.u16 	%rs4, [%rd4+2];
	ld.global.u16 	%rs5, [%rd4];
	sub.s16 	%rs6, %rs4, %rs5;
	add.s64 	%rd12, %rd2, %rd8;
	st.global.u16 	[%rd12], %rs6;
	bra.uni 	$L__BB0_7;
$L__BB0_5:
	setp.ne.s32 	%p6, %r3, %r4;
	@%p6 bra 	$L__BB0_7;
	ld.global.u16 	%rs1, [%rd4];
	ld.global.u16 	%rs2, [%rd4+-2];
	sub.s16 	%rs3, %rs1, %rs2;
	add.s64 	%rd10, %rd2, %rd8;
	st.global.u16 	[%rd10], %rs3;
$L__BB0_7:
	setp.lt.s32 	%p7, %r11, 1;
	setp.ge.s32 	%p8, %r11, %r4;
	or.pred  	%p9, %p7, %p8;
	@%p9 bra 	$L__BB0_9;
	mul.wide.s32 	%rd23, %r6, 2;
	add.s64 	%rd24, %rd4, %rd23;
	ld.global.u16 	%rs16, [%rd24];
	sub.s32 	%r15, %r1, %r6;
	mul.wide.s32 	%rd25, %r15, 2;
	add.s64 	%rd26, %rd3, %rd25;
	ld.global.u16 	%rs17, [%rd26];
	sub.s16 	%rs18, %rs16, %rs17;
	add.s64 	%rd28, %rd1, %rd8;
	st.global.u16 	[%rd28], %rs18;
	bra.uni 	$L__BB0_13;
$L__BB0_9:
	setp.ne.s32 	%p10, %r11, 0;
	@%p10 bra 	$L__BB0_11;
	mul.wide.s32 	%rd19, %r6, 2;
	add.s64 	%rd20, %rd4, %rd19;
	ld.global.u16 	%rs13, [%rd20];
	ld.global.u16 	%rs14, [%rd4];
	sub.s16 	%rs15, %rs13, %rs14;
	add.s64 	%rd22, %rd1, %rd8;
	st.global.u16 	[%rd22], %rs15;
	bra.uni 	$L__BB0_13;
$L__BB0_11:
	add.s32 	%r13, %r5, -1;
	setp.ne.s32 	%p11, %r11, %r13;
	@%p11 bra 	$L__BB0_13;
	ld.global.u16 	%rs10, [%rd4];
	sub.s32 	%r14, %r1, %r6;
	mul.wide.s32 	%rd15, %r14, 2;
	add.s64 	%rd16, %rd3, %rd15;
	ld.global.u16 	%rs11, [%rd16];
	sub.s16 	%rs12, %rs10, %rs11;
	add.s64 	%rd18, %rd1, %rd8;
	st.global.u16 	[%rd18], %rs12;
$L__BB0_13:
	ret;

}
	// .globl	_Z20magnitude_x_y_kerneliiiPsS_S_
.visible .entry _Z20magnitude_x_y_kerneliiiPsS_S_(
	.param .u32 _Z20magnitude_x_y_kerneliiiPsS_S__param_0,
	.param .u32 _Z20magnitude_x_y_kerneliiiPsS_S__param_1,
	.param .u32 _Z20magnitude_x_y_kerneliiiPsS_S__param_2,
	.param .u64 .ptr .align 1 _Z20magnitude_x_y_kerneliiiPsS_S__param_3,
	.param .u64 .ptr .align 1 _Z20magnitude_x_y_kerneliiiPsS_S__param_4,
	.param .u64 .ptr .align 1 _Z20magnitude_x_y_kerneliiiPsS_S__param_5
)
{
	.reg .pred 	%p<2>;
	.reg .b16 	%rs<3>;
	.reg .b32 	%r<11>;
	.reg .b32 	%f<5>;
	.reg .b64 	%rd<11>;
	.reg .b64 	%fd<3>;

	ld.param.u32 	%r2, [_Z20magnitude_x_y_kerneliiiPsS_S__param_0];
	ld.param.u32 	%r3, [_Z20magnitude_x_y_kerneliiiPsS_S__param_1];
	ld.param.u32 	%r4, [_Z20magnitude_x_y_kerneliiiPsS_S__param_2];
	ld.param.u64 	%rd1, [_Z20magnitude_x_y_kerneliiiPsS_S__param_3];
	ld.param.u64 	%rd2, [_Z20magnitude_x_y_kerneliiiPsS_S__param_4];
	ld.param.u64 	%rd3, [_Z20magnitude_x_y_kerneliiiPsS_S__param_5];
	mov.u32 	%r5, %ctaid.x;
	mov.u32 	%r6, %tid.x;
	mad.lo.s32 	%r1, %r4, %r5, %r6;
	mul.lo.s32 	%r7, %r3, %r2;
	setp.ge.s32 	%p1, %r1, %r7;
	@%p1 bra 	$L__BB1_2;
	cvta.to.global.u64 	%rd4, %rd2;
	cvta.to.global.u64 	%rd5, %rd3;
	cvta.to.global.u64 	%rd6, %rd1;
	mul.wide.s32 	%rd7, %r1, 2;
	add.s64 	%rd8, %rd4, %rd7;
	ld.global.u16 	%rs1, [%rd8];
	mul.wide.s16 	%r8, %rs1, %rs1;
	add.s64 	%rd9, %rd5, %rd7;
	ld.global.u16 	%rs2, [%rd9];
	mul.wide.s16 	%r9, %rs2, %rs2;
	cvt.rn.f32.u32 	%f1, %r8;
	cvt.rn.f32.u32 	%f2, %r9;
	add.f32 	%f3, %f1, %f2;
	sqrt.rn.f32 	%f4, %f3;
	cvt.f64.f32 	%fd1, %f4;
	add.f64 	%fd2, %fd1, 0d3FE0000000000000;
	cvt.rzi.s32.f64 	%r10, %fd2;
	add.s64 	%rd10, %rd6, %rd7;
	st.global.u16 	[%rd10], %r10;
$L__BB1_2:
	ret;

}


// ===== COMPILED SASS (sm_100) =====

	.target	sm_100

	.elftype	@"ET_EXEC"


//--------------------- .note.nv.tkinfo           --------------------------
	.section	.note.nv.tkinfo,"",@"SHT_NOTE"
	.sectionflags	@"SHF_NOTE_NV_TKINFO"
	.tkinfo
        /*0018*/ 	.word	0x00000002
        /*0030*/ 	.string	""
        /*0030*/ 	.string	"ptxas"
        /*0030*/ 	.string	"Cuda compilation tools, release 13.0, V13.0.88"
        /*0030*/ 	.string	"Build cuda_13.0.r13.0/compiler.36424714_0"
        /*0030*/ 	.string	"-arch sm_100 -m 64 "



//--------------------- .note.nv.cuinfo           --------------------------
	.section	.note.nv.cuinfo,"",@"SHT_NOTE"
	.sectionflags	@"SHF_NOTE_NV_CUINFO"
        /*0018*/ 	.short	0x0002
        /*001a*/ 	.short	0x0064
        /*001c*/ 	.short	0x0082
	.zero		2


//--------------------- .nv.info                  --------------------------
	.section	.nv.info,"",@"SHT_CUDA_INFO"
	.align	4


	//----- nvinfo : EIATTR_REGCOUNT
	.align		4
        /*0000*/ 	.byte	0x04, 0x2f
        /*0002*/ 	.short	(.L_1 - .L_0)
	.align		4
.L_0:
        /*0004*/ 	.word	index@(_Z22derrivative_x_y_kerneliiiPsS_S_)
        /*0008*/ 	.word	0x00000010


	//----- nvinfo : EIATTR_FRAME_SIZE
	.align		4
.L_1:
        /*000c*/ 	.byte	0x04, 0x11
        /*000e*/ 	.short	(.L_3 - .L_2)
	.align		4
.L_2:
        /*0010*/ 	.word	index@(_Z22derrivative_x_y_kerneliiiPsS_S_)
        /*0014*/ 	.word	0x00000000


	//----- nvinfo : EIATTR_REGCOUNT
	.align		4
.L_3:
        /*0018*/ 	.byte	0x04, 0x2f
        /*001a*/ 	.short	(.L_5 - .L_4)
	.align		4
.L_4:
        /*001c*/ 	.word	index@(_Z20magnitude_x_y_kerneliiiPsS_S_)
        /*0020*/ 	.word	0x0000000b


	//----- nvinfo : EIATTR_FRAME_SIZE
	.align		4
.L_5:
        /*0024*/ 	.byte	0x04, 0x11
        /*0026*/ 	.short	(.L_7 - .L_6)
	.align		4
.L_6:
        /*0028*/ 	.word	index@($__internal_0_$__cuda_sm20_sqrt_rn_f32_slowpath)
        /*002c*/ 	.word	0x00000000


	//----- nvinfo : EIATTR_FRAME_SIZE
	.align		4
.L_7:
        /*0030*/ 	.byte	0x04, 0x11
        /*0032*/ 	.short	(.L_9 - .L_8)
	.align		4
.L_8:
        /*0034*/ 	.word	index@(_Z20magnitude_x_y_kerneliiiPsS_S_)
        /*0038*/ 	.word	0x00000000


	//----- nvinfo : EIATTR_MIN_STACK_SIZE
	.align		4
.L_9:
        /*003c*/ 	.byte	0x04, 0x12
        /*003e*/ 	.short	(.L_11 - .L_10)
	.align		4
.L_10:
        /*0040*/ 	.word	index@(_Z20magnitude_x_y_kerneliiiPsS_S_)
        /*0044*/ 	.word	0x00000000


	//----- nvinfo : EIATTR_MIN_STACK_SIZE
	.align		4
.L_11:
        /*0048*/ 	.byte	0x04, 0x12
        /*004a*/ 	.short	(.L_13 - .L_12)
	.align		4
.L_12:
        /*004c*/ 	.word	index@(_Z22derrivative_x_y_kerneliiiPsS_S_)
        /*0050*/ 	.word	0x00000000
.L_13:


//--------------------- .nv.compat                --------------------------
	.section	.nv.compat,"",@"SHT_CUDA_COMPAT_INFO"
	.align	4
        /*0000*/ 	.byte	0x02, 0x09, 0x00, 0x00, 0x02, 0x02, 0x01, 0x00, 0x02, 0x05, 0x05, 0x00, 0x03, 0x07, 0x01, 0x01
        /*0010*/ 	.byte	0x02, 0x03, 0x00, 0x00, 0x02, 0x06, 0x01, 0x00, 0x04, 0x0b, 0x08, 0x00, 0x01, 0x00, 0x00, 0x00
        /*0020*/ 	.byte	0x00, 0x00, 0x00, 0x00


//--------------------- .nv.info._Z20magnitude_x_y_kerneliiiPsS_S_ --------------------------
	.section	.nv.info._Z20magnitude_x_y_kerneliiiPsS_S_,"",@"SHT_CUDA_INFO"
	.sectionflags	@""
	.align	4


	//----- nvinfo : EIATTR_CUDA_API_VERSION
	.align		4
        /*0000*/ 	.byte	0x04, 0x37
        /*0002*/ 	.short	(.L_15 - .L_14)
.L_14:
        /*0004*/ 	.word	0x00000082


	//----- nvinfo : EIATTR_KPARAM_INFO
	.align		4
.L_15:
        /*0008*/ 	.byte	0x04, 0x17
        /*000a*/ 	.short	(.L_17 - .L_16)
.L_16:
        /*000c*/ 	.word	0x00000000
        /*0010*/ 	.short	0x0005
        /*0012*/ 	.short	0x0020
        /*0014*/ 	.byte	0x00, 0xf5, 0x21, 0x00


	//----- nvinfo : EIATTR_KPARAM_INFO
	.align		4
.L_17:
        /*0018*/ 	.byte	0x04, 0x17
        /*001a*/ 	.short	(.L_19 - .L_18)
.L_18:
        /*001c*/ 	.word	0x00000000
        /*0020*/ 	.short	0x0004
        /*0022*/ 	.short	0x0018
        /*0024*/ 	.byte	0x00, 0xf5, 0x21, 0x00


	//----- nvinfo : EIATTR_KPARAM_INFO
	.align		4
.L_19:
        /*0028*/ 	.byte	0x04, 0x17
        /*002a*/ 	.short	(.L_21 - .L_20)
.L_20:
        /*002c*/ 	.word	0x00000000
        /*0030*/ 	.short	0x0003
        /*0032*/ 	.short	0x0010
        /*0034*/ 	.byte	0x00, 0xf5, 0x21, 0x00


	//----- nvinfo : EIATTR_KPARAM_INFO
	.align		4
.L_21:
        /*0038*/ 	.byte	0x04, 0x17
        /*003a*/ 	.short	(.L_23 - .L_22)
.L_22:
        /*003c*/ 	.word	0x00000000
        /*0040*/ 	.short	0x0002
        /*0042*/ 	.short	0x0008
        /*0044*/ 	.byte	0x00, 0xf0, 0x11, 0x00


	//----- nvinfo : EIATTR_KPARAM_INFO
	.align		4
.L_23:
        /*0048*/ 	.byte	0x04, 0x17
        /*004a*/ 	.short	(.L_25 - .L_24)
.L_24:
        /*004c*/ 	.word	0x00000000
        /*0050*/ 	.short	0x0001
        /*0052*/ 	.short	0x0004
        /*0054*/ 	.byte	0x00, 0xf0, 0x11, 0x00


	//----- nvinfo : EIATTR_KPARAM_INFO
	.align		4
.L_25:
        /*0058*/ 	.byte	0x04, 0x17
        /*005a*/ 	.short	(.L_27 - .L_26)
.L_26:
        /*005c*/ 	.word	0x00000000
        /*0060*/ 	.short	0x0000
        /*0062*/ 	.short	0x0000
        /*0064*/ 	.byte	0x00, 0xf0, 0x11, 0x00


	//----- nvinfo : EIATTR_SPARSE_MMA_MASK
	.align		4
.L_27:
        /*0068*/ 	.byte	0x03, 0x50
        /*006a*/ 	.short	0x0000


	//----- nvinfo : EIATTR_MAXREG_COUNT
	.align		4
        /*006c*/ 	.byte	0x03, 0x1b
        /*006e*/ 	.short	0x00ff


	//----- nvinfo : EIATTR_MERCURY_ISA_VERSION
	.align		4
        /*0070*/ 	.byte	0x03, 0x5f
        /*0072*/ 	.short	0x0101


	//----- nvinfo : EIATTR_VRC_CTA_INIT_COUNT
	.align		4
        /*0074*/ 	.byte	0x02, 0x4a
	.zero		1
	.zero		1


	//----- nvinfo : EIATTR_EXIT_INSTR_OFFSETS
	.align		4
        /*0078*/ 	.byte	0x04, 0x1c
        /*007a*/ 	.short	(.L_29 - .L_28)


	//   ....[0]....
.L_28:
        /*007c*/ 	.word	0x00000080


	//   ....[1]....
        /*0080*/ 	.word	0x000002b0


	//----- nvinfo : EIATTR_CRS_STACK_SIZE
	.align		4
.L_29:
        /*0084*/ 	.byte	0x04, 0x1e
        /*0086*/ 	.short	(.L_31 - .L_30)
.L_30:
        /*0088*/ 	.word	0x00000000


	//----- nvinfo : EIATTR_CBANK_PARAM_SIZE
	.align		4
.L_31:
        /*008c*/ 	.byte	0x03, 0x19
        /*008e*/ 	.short	0x0028


	//----- nvinfo : EIATTR_PARAM_CBANK
	.align		4
        /*0090*/ 	.byte	0x04, 0x0a
        /*0092*/ 	.short	(.L_33 - .L_32)
	.align		4
.L_32:
        /*0094*/ 	.word	index@(.nv.constant0._Z20magnitude_x_y_kerneliiiPsS_S_)
        /*0098*/ 	.short	0x0380
        /*009a*/ 	.short	0x0028


	//----- nvinfo : EIATTR_SW_WAR
	.align		4
.L_33:
        /*009c*/ 	.byte	0x04, 0x36
        /*009e*/ 	.short	(.L_35 - .L_34)
.L_34:
        /*00a0*/ 	.word	0x00000008
.L_35:


//--------------------- .nv.info._Z22derrivative_x_y_kerneliiiPsS_S_ --------------------------
	.section	.nv.info._Z22derrivative_x_y_kerneliiiPsS_S_,"",@"SHT_CUDA_INFO"
	.sectionflags	@""
	.align	4


	//----- nvinfo : EIATTR_CUDA_API_VERSION
	.align		4
        /*0000*/ 	.byte	0x04, 0x37
        /*0002*/ 	.short	(.L_37 - .L_36)
.L_36:
        /*0004*/ 	.word	0x00000082


	//----- nvinfo : EIATTR_KPARAM_INFO
	.align		4
.L_37:
        /*0008*/ 	.byte	0x04, 0x17
        /*000a*/ 	.short	(.L_39 - .L_38)
.L_38:
        /*000c*/ 	.word	0x00000000
        /*0010*/ 	.short	0x0005
        /*0012*/ 	.short	0x0020
        /*0014*/ 	.byte	0x00, 0xf5, 0x21, 0x00


	//----- nvinfo : EIATTR_KPARAM_INFO
	.align		4
.L_39:
        /*0018*/ 	.byte	0x04, 0x17
        /*001a*/ 	.short	(.L_41 - .L_40)
.L_40:
        /*001c*/ 	.word	0x00000000
        /*0020*/ 	.short	0x0004
        /*0022*/ 	.short	0x0018
        /*0024*/ 	.byte	0x00, 0xf5, 0x21, 0x00


	//----- nvinfo : EIATTR_KPARAM_INFO
	.align		4
.L_41:
        /*0028*/ 	.byte	0x04, 0x17
        /*002a*/ 	.short	(.L_43 - .L_42)
.L_42:
        /*002c*/ 	.word	0x00000000
        /*0030*/ 	.short	0x0003
        /*0032*/ 	.short	0x0010
        /*0034*/ 	.byte	0x00, 0xf5, 0x21, 0x00


	//----- nvinfo : EIATTR_KPARAM_INFO
	.align		4
.L_43:
        /*0038*/ 	.byte	0x04, 0x17
        /*003a*/ 	.short	(.L_45 - .L_44)
.L_44:
        /*003c*/ 	.word	0x00000000
        /*0040*/ 	.short	0x0002
        /*0042*/ 	.short	0x0008
        /*0044*/ 	.byte	0x00, 0xf0, 0x11, 0x00


	//----- nvinfo : EIATTR_KPARAM_INFO
	.align		4
.L_45:
        /*0048*/ 	.byte	0x04, 0x17
        /*004a*/ 	.short	(.L_47 - .L_46)
.L_46:
        /*004c*/ 	.word	0x00000000
        /*0050*/ 	.short	0x0001
        /*0052*/ 	.short	0x0004
        /*0054*/ 	.byte	0x00, 0xf0, 0x11, 0x00


	//----- nvinfo : EIATTR_KPARAM_INFO
	.align		4
.L_47:
        /*0058*/ 	.byte	0x04, 0x17
        /*005a*/ 	.short	(.L_49 - .L_48)
.L_48:
        /*005c*/ 	.word	0x00000000
        /*0060*/ 	.short	0x0000
        /*0062*/ 	.short	0x0000
        /*0064*/ 	.byte	0x00, 0xf0, 0x11, 0x00


	//----- nvinfo : EIATTR_SPARSE_MMA_MASK
	.align		4
.L_49:
        /*0068*/ 	.byte	0x03, 0x50
        /*006a*/ 	.short	0x0000


	//----- nvinfo : EIATTR_MAXREG_COUNT
	.align		4
        /*006c*/ 	.byte	0x03, 0x1b
        /*006e*/ 	.short	0x00ff


	//----- nvinfo : EIATTR_MERCURY_ISA_VERSION
	.align		4
        /*0070*/ 	.byte	0x03, 0x5f
        /*0072*/ 	.short	0x0101


	//----- nvinfo : EIATTR_VRC_CTA_INIT_COUNT
	.align		4
        /*0074*/ 	.byte	0x02, 0x4a
	.zero		1
	.zero		1


	//----- nvinfo : EIATTR_EXIT_INSTR_OFFSETS
	.align		4
        /*0078*/ 	.byte	0x04, 0x1c
        /*007a*/ 	.short	(.L_51 - .L_50)


	//   ....[0]....
.L_50:
        /*007c*/ 	.word	0x00000080


	//   ....[1]....
        /*0080*/ 	.word	0x00000580


	//   ....[2]....
        /*0084*/ 	.word	0x00000640


	//   ....[3]....
        /*0088*/ 	.word	0x00000670


	//   ....[4]....
        /*008c*/ 	.word	0x00000720


	//----- nvinfo : EIATTR_CRS_STACK_SIZE
	.align		4
.L_51:
        /*0090*/ 	.byte	0x04, 0x1e
        /*0092*/ 	.short	(.L_53 - .L_52)
.L_52:
        /*0094*/ 	.word	0x00000000


	//----- nvinfo : EIATTR_CBANK_PARAM_SIZE
	.align		4
.L_53:
        /*0098*/ 	.byte	0x03, 0x19
        /*009a*/ 	.short	0x0028


	//----- nvinfo : EIATTR_PARAM_CBANK
	.align		4
        /*009c*/ 	.byte	0x04, 0x0a
        /*009e*/ 	.short	(.L_55 - .L_54)
	.align		4
.L_54:
        /*00a0*/ 	.word	index@(.nv.constant0._Z22derrivative_x_y_kerneliiiPsS_S_)
        /*00a4*/ 	.short	0x0380
        /*00a6*/ 	.short	0x0028


	//----- nvinfo : EIATTR_SW_WAR
	.align		4
.L_55:
        /*00a8*/ 	.byte	0x04, 0x36
        /*00aa*/ 	.short	(.L_57 - .L_56)
.L_56:
        /*00ac*/ 	.word	0x00000008
.L_57:


//--------------------- .nv.callgraph             --------------------------
	.section	.nv.callgraph,"",@"SHT_CUDA_CALLGRAPH"
	.align	4
	.sectionentsize	8
	.align		4
        /*0000*/ 	.word	0x00000000
	.align		4
        /*0004*/ 	.word	0xffffffff
	.align		4
        /*0008*/ 	.word	0x00000000
	.align		4
        /*000c*/ 	.word	0xfffffffe
	.align		4
        /*0010*/ 	.word	0x00000000
	.align		4
        /*0014*/ 	.word	0xfffffffd
	.align		4
        /*0018*/ 	.word	0x00000000
	.align		4
        /*001c*/ 	.word	0xfffffffc


//--------------------- .text._Z20magnitude_x_y_kerneliiiPsS_S_ --------------------------
	.section	.text._Z20magnitude_x_y_kerneliiiPsS_S_,"ax",@progbits
	.align	128
        .global         _Z20magnitude_x_y_kerneliiiPsS_S_
        .type           _Z20magnitude_x_y_kerneliiiPsS_S_,@function
        .size           _Z20magnitude_x_y_kerneliiiPsS_S_,(.L_x_12 - _Z20magnitude_x_y_kerneliiiPsS_S_)
        .other          _Z20magnitude_x_y_kerneliiiPsS_S_,@"STO_CUDA_ENTRY STV_DEFAULT"
_Z20magnitude_x_y_kerneliiiPsS_S_:
.text._Z20magnitude_x_y_kerneliiiPsS_S_:
[----:B------:R-:W-:Y:S01]  /*0000*/  LDC R1, c[0x0][0x37c] ;  /* 0x0000df00ff017b82 */ /* 0x000fe20000000800 */
[----:B------:R-:W0:Y:S07]  /*0010*/  S2R R2, SR_TID.X ;  /* 0x0000000000027919 */ /* 0x000e2e0000002100 */
[----:B------:R-:W0:Y:S01]  /*0020*/  S2UR UR6, SR_CTAID.X ;  /* 0x00000000000679c3 */ /* 0x000e220000002500 */
[----:B------:R-:W1:Y:S07]  /*0030*/  LDCU.64 UR4, c[0x0][0x380] ;  /* 0x00007000ff0477ac */ /* 0x000e6e0008000a00 */
[----:B------:R-:W0:Y:S01]  /*0040*/  LDC R3, c[0x0][0x388] ;  /* 0x0000e200ff037b82 */ /* 0x000e220000000800 */
[----:B-1----:R-:W-:Y:S01]  /*0050*/  UIMAD UR4, UR5, UR4, URZ ;  /* 0x00000004050472a4 */ /* 0x002fe2000f8e02ff */
[----:B0-----:R-:W-:-:S05]  /*0060*/  IMAD R2, R3, UR6, R2 ;  /* 0x0000000603027c24 */ /* 0x001fca000f8e0202 */
[----:B------:R-:W-:-:S13]  /*0070*/  ISETP.GE.AND P0, PT, R2, UR4, PT ;  /* 0x0000000402007c0c */ /* 0x000fda000bf06270 */
[----:B------:R-:W-:Y:S05]  /*0080*/  @P0 EXIT ;  /* 0x000000000000094d */ /* 0x000fea0003800000 */
[----:B------:R-:W0:Y:S01]  /*0090*/  LDC.64 R4, c[0x0][0x398] ;  /* 0x0000e600ff047b82 */ /* 0x000e220000000a00 */
[----:B------:R-:W1:Y:S07]  /*00a0*/  LDCU.64 UR4, c[0x0][0x358] ;  /* 0x00006b00ff0477ac */ /* 0x000e6e0008000a00 */
[----:B------:R-:W2:Y:S01]  /*00b0*/  LDC.64 R6, c[0x0][0x3a0] ;  /* 0x0000e800ff067b82 */ /* 0x000ea20000000a00 */
[----:B0-----:R-:W-:-:S06]  /*00c0*/  IMAD.WIDE R4, R2, 0x2, R4 ;  /* 0x0000000202047825 */ /* 0x001fcc00078e0204 */
[----:B-1----:R-:W3:Y:S01]  /*00d0*/  LDG.E.U16 R4, desc[UR4][R4.64] ;  /* 0x0000000404047981 */ /* 0x002ee2000c1e1500 */
[----:B--2---:R-:W-:-:S06]  /*00e0*/  IMAD.WIDE R6, R2, 0x2, R6 ;  /* 0x0000000202067825 */ /* 0x004fcc00078e0206 */
[----:B------:R-:W2:Y:S01]  /*00f0*/  LDG.E.U16 R6, desc[UR4][R6.64] ;  /* 0x0000000406067981 */ /* 0x000ea2000c1e1500 */
[----:B------:R-:W-:Y:S01]  /*0100*/  BSSY.RECONVERGENT B0, `(.L_x_0) ;  /* 0x0000014000007945 */ /* 0x000fe20003800200 */
[----:B---3--:R-:W-:Y:S02]  /*0110*/  PRMT R0, R4, 0x9910, RZ ;  /* 0x0000991004007816 */ /* 0x008fe400000000ff */
[----:B--2---:R-:W-:-:S03]  /*0120*/  PRMT R3, R6, 0x9910, RZ ;  /* 0x0000991006037816 */ /* 0x004fc600000000ff */
[----:B------:R-:W-:Y:S02]  /*0130*/  IMAD R0, R0, R0, RZ ;  /* 0x0000000000007224 */ /* 0x000fe400078e02ff */
[----:B------:R-:W-:-:S03]  /*0140*/  IMAD R3, R3, R3, RZ ;  /* 0x0000000303037224 */ /* 0x000fc600078e02ff */
[----:B------:R-:W-:Y:S02]  /*0150*/  I2FP.F32.U32 R0, R0 ;  /* 0x0000000000007245 */ /* 0x000fe40000201000 */
[----:B------:R-:W-:-:S05]  /*0160*/  I2FP.F32.U32 R3, R3 ;  /* 0x0000000300037245 */ /* 0x000fca0000201000 */
[----:B------:R-:W-:-:S05]  /*0170*/  FADD R0, R0, R3 ;  /* 0x0000000300007221 */ /* 0x000fca0000000000 */
[----:B------:R-:W-:Y:S01]  /*0180*/  IADD3 R4, PT, PT, R0, -0xd000000, RZ ;  /* 0xf300000000047810 */ /* 0x000fe20007ffe0ff */
[----:B------:R0:W1:Y:S03]  /*0190*/  MUFU.RSQ R3, R0 ;  /* 0x0000000000037308 */ /* 0x0000660000001400 */
[----:B------:R-:W-:-:S13]  /*01a0*/  ISETP.GT.U32.AND P0, PT, R4, 0x727fffff, PT ;  /* 0x727fffff0400780c */ /* 0x000fda0003f04070 */
[----:B0-----:R-:W-:Y:S05]  /*01b0*/  @!P0 BRA `(.L_x_1) ;  /* 0x0000000000108947 */ /* 0x001fea0003800000 */
[----:B------:R-:W-:-:S07]  /*01c0*/  MOV R8, 0x1e0 ;  /* 0x000001e000087802 */ /* 0x000fce0000000f00 */
[----:B-1----:R-:W-:Y:S05]  /*01d0*/  CALL.REL.NOINC `($__internal_0_$__cuda_sm20_sqrt_rn_f32_slowpath) ;  /* 0x0000000000387944 */ /* 0x002fea0003c00000 */
[----:B------:R-:W-:Y:S01]  /*01e0*/  MOV R0, R3 ;  /* 0x0000000300007202 */ /* 0x000fe20000000f00 */
[----:B------:R-:W-:Y:S06]  /*01f0*/  BRA `(.L_x_2) ;  /* 0x0000000000107947 */ /* 0x000fec0003800000 */
.L_x_1:
[----:B-1----:R-:W-:Y:S01]  /*0200*/  FMUL.FTZ R5, R0, R3 ;  /* 0x0000000300057220 */ /* 0x002fe20000410000 */
[----:B------:R-:W-:-:S03]  /*0210*/  FMUL.FTZ R3, R3, 0.5 ;  /* 0x3f00000003037820 */ /* 0x000fc60000410000 */
[----:B------:R-:W-:-:S04]  /*0220*/  FFMA R0, -R5, R5, R0 ;  /* 0x0000000505007223 */ /* 0x000fc80000000100 */
[----:B------:R-:W-:-:S07]  /*0230*/  FFMA R0, R0, R3, R5 ;  /* 0x0000000300007223 */ /* 0x000fce0000000005 */
.L_x_2:
[----:B------:R-:W-:Y:S05]  /*0240*/  BSYNC.RECONVERGENT B0 ;  /* 0x0000000000007941 */ /* 0x000fea0003800200 */
.L_x_0:
[----:B------:R-:W0:Y:S01]  /*0250*/  F2F.F64.F32 R4, R0 ;  /* 0x0000000000047310 */ /* 0x000e220000201800 */
[----:B------:R-:W1:Y:S01]  /*0260*/  LDC.64 R6, c[0x0][0x390] ;  /* 0x0000e400ff067b82 */ /* 0x000e620000000a00 */
[----:B0-----:R-:W-:-:S10]  /*0270*/  DADD R4, R4, 0.5 ;  /* 0x3fe0000004047429 */ /* 0x001fd40000000000 */
[----:B------:R-:W0:Y:S01]  /*0280*/  F2I.F64.TRUNC R5, R4 ;  /* 0x0000000400057311 */ /* 0x000e22000030d100 */
[----:B-1----:R-:W-:-:S05]  /*0290*/  IMAD.WIDE R2, R2, 0x2, R6 ;  /* 0x0000000202027825 */ /* 0x002fca00078e0206 */
[----:B0-----:R-:W-:Y:S01]  /*02a0*/  STG.E.U16 desc[UR4][R2.64], R5 ;  /* 0x0000000502007986 */ /* 0x001fe2000c101504 */
[----:B------:R-:W-:Y:S05]  /*02b0*/  EXIT ;  /* 0x000000000000794d */ /* 0x000fea0003800000 */
        .weak           $__internal_0_$__cuda_sm20_sqrt_rn_f32_slowpath
        .type           $__internal_0_$__cuda_sm20_sqrt_rn_f32_slowpath,@function
        .size           $__internal_0_$__cuda_sm20_sqrt_rn_f32_slowpath,(.L_x_12 - $__internal_0_$__cuda_sm20_sqrt_rn_f32_slowpath)
$__internal_0_$__cuda_sm20_sqrt_rn_f32_slowpath:
[----:B------:R-:W-:-:S13]  /*02c0*/  LOP3.LUT P0, RZ, R0, 0x7fffffff, RZ, 0xc0, !PT ;  /* 0x7fffffff00ff7812 */ /* 0x000fda000780c0ff */
[----:B------:R-:W-:Y:S01]  /*02d0*/  @!P0 MOV R3, R0 ;  /* 0x0000000000038202 */ /* 0x000fe20000000f00 */
[----:B------:R-:W-:Y:S06]  /*02e0*/  @!P0 BRA `(.L_x_3) ;  /* 0x0000000000408947 */ /* 0x000fec0003800000 */
[----:B------:R-:W-:-:S13]  /*02f0*/  FSETP.GEU.FTZ.AND P0, PT, R0, RZ, PT ;  /* 0x000000ff0000720b */ /* 0x000fda0003f1e000 */
[----:B------:R-:W-:Y:S01]  /*0300*/  @!P0 MOV R3, 0x7fffffff ;  /* 0x7fffffff00038802 */ /* 0x000fe20000000f00 */
[----:B------:R-:W-:Y:S06]  /*0310*/  @!P0 BRA `(.L_x_3) ;  /* 0x0000000000348947 */ /* 0x000fec0003800000 */
[----:B------:R-:W-:-:S13]  /*0320*/  FSETP.GTU.FTZ.AND P0, PT, |R0|, +INF , PT ;  /* 0x7f8000000000780b */ /* 0x000fda0003f1c200 */
[----:B------:R-:W-:Y:S01]  /*0330*/  @P0 FADD.FTZ R3, R0, 1 ;  /* 0x3f80000000030421 */ /* 0x000fe20000010000 */
[----:B------:R-:W-:Y:S06]  /*0340*/  @P0 BRA `(.L_x_3) ;  /* 0x0000000000280947 */ /* 0x000fec0003800000 */
[----:B------:R-:W-:-:S13]  /*0350*/  FSETP.NEU.FTZ.AND P0, PT, |R0|, +INF , PT ;  /* 0x7f8000000000780b */ /* 0x000fda0003f1d200 */
[----:B------:R-:W-:-:S04]  /*0360*/  @P0 FFMA R4, R0, 1.84467440737095516160e+19, RZ ;  /* 0x5f80000000040823 */ /* 0x000fc800000000ff */
[----:B------:R-:W0:Y:S02]  /*0370*/  @P0 MUFU.RSQ R3, R4 ;  /* 0x0000000400030308 */ /* 0x000e240000001400 */
[----:B0-----:R-:W-:Y:S01]  /*0380*/  @P0 FMUL.FTZ R5, R4, R3 ;  /* 0x0000000304050220 */ /* 0x001fe20000410000 */
[----:B------:R-:W-:Y:S01]  /*0390*/  @P0 FMUL.FTZ R7, R3, 0.5 ;  /* 0x3f00000003070820 */ /* 0x000fe20000410000 */
[----:B------:R-:W-:Y:S02]  /*03a0*/  @!P0 MOV R3, R0 ;  /* 0x0000000000038202 */ /* 0x000fe40000000f00 */
[----:B------:R-:W-:-:S04]  /*03b0*/  @P0 FADD.FTZ R6, -R5, -RZ ;  /* 0x800000ff05060221 */ /* 0x000fc80000010100 */
[----:B------:R-:W-:-:S04]  /*03c0*/  @P0 FFMA R6, R5, R6, R4 ;  /* 0x0000000605060223 */ /* 0x000fc80000000004 */
[----:B------:R-:W-:-:S04]  /*03d0*/  @P0 FFMA R6, R6, R7, R5 ;  /* 0x0000000706060223 */ /* 0x000fc80000000005 */
[----:B------:R-:W-:-:S07]  /*03e0*/  @P0 FMUL.FTZ R3, R6, 2.3283064365386962891e-10 ;  /* 0x2f80000006030820 */ /* 0x000fce0000410000 */
.L_x_3:
[----:B------:R-:W-:Y:S01]  /*03f0*/  HFMA2 R5, -RZ, RZ, 0, 0 ;  /* 0x00000000ff057431 */ /* 0x000fe200000001ff */
[----:B------:R-:W-:-:S04]  /*0400*/  MOV R4, R8 ;  /* 0x0000000800047202 */ /* 0x000fc80000000f00 */
[----:B------:R-:W-:Y:S05]  /*0410*/  RET.REL.NODEC R4 `(_Z20magnitude_x_y_kerneliiiPsS_S_) ;  /* 0xfffffff804f87950 */ /* 0x000fea0003c3ffff */
.L_x_4:
[----:B------:R-:W-:-:S00]  /*0420*/  BRA `(.L_x_4) ;  /* 0xfffffffc00fc7947 */ /* 0x000fc0000383ffff */
[----:B------:R-:W-:-:S00]  /*0430*/  NOP ;  /* 0x0000000000007918 */ /* 0x000fc00000000000 */
        /* <DEDUP_REMOVED lines=12> */
.L_x_12:


//--------------------- .text._Z22derrivative_x_y_kerneliiiPsS_S_ --------------------------
	.section	.text._Z22derrivative_x_y_kerneliiiPsS_S_,"ax",@progbits
	.align	128
        .global         _Z22derrivative_x_y_kerneliiiPsS_S_
        .type           _Z22derrivative_x_y_kerneliiiPsS_S_,@function
        .size           _Z22derrivative_x_y_kerneliiiPsS_S_,(.L_x_14 - _Z22derrivative_x_y_kerneliiiPsS_S_)
        .other          _Z22derrivative_x_y_kerneliiiPsS_S_,@"STO_CUDA_ENTRY STV_DEFAULT"
_Z22derrivative_x_y_kerneliiiPsS_S_:
.text._Z22derrivative_x_y_kerneliiiPsS_S_:
[----:B------:R-:W-:Y:S01]  /*0000*/  LDC R1, c[0x0][0x37c] ;  /* 0x0000df00ff017b82 */ /* 0x000fe20000000800 */
[----:B------:R-:W0:Y:S07]  /*0010*/  S2R R0, SR_TID.X ;  /* 0x0000000000007919 */ /* 0x000e2e0000002100 */
[----:B------:R-:W0:Y:S08]  /*0020*/  S2UR UR4, SR_CTAID.X ;  /* 0x00000000000479c3 */ /* 0x000e300000002500 */
[----:B------:R-:W0:Y:S08]  /*0030*/  LDC R5, c[0x0][0x388] ;  /* 0x0000e200ff057b82 */ /* 0x000e300000000800 */
[----:B------:R-:W1:Y:S01]  /*0040*/  LDC.64 R2, c[0x0][0x380] ;  /* 0x0000e000ff027b82 */ /* 0x000e620000000a00 */
[----:B0-----:R-:W-:-:S02]  /*0050*/  IMAD R0, R5, UR4, R0 ;  /* 0x0000000405007c24 */ /* 0x001fc4000f8e0200 */
[----:B-1----:R-:W-:-:S05]  /*0060*/  IMAD R5, R3, R2, RZ ;  /* 0x0000000203057224 */ /* 0x002fca00078e02ff */
[----:B------:R-:W-:-:S13]  /*0070*/  ISETP.GE.AND P0, PT, R0, R5, PT ;  /* 0x000000050000720c */ /* 0x000fda0003f06270 */
[----:B------:R-:W-:Y:S05]  /*0080*/  @P0 EXIT ;  /* 0x000000000000094d */ /* 0x000fea0003800000 */
[----:B------:R-:W-:Y:S01]  /*0090*/  IABS R10, R3 ;  /* 0x00000003000a7213 */ /* 0x000fe20000000000 */
[----:B------:R-:W-:Y:S01]  /*00a0*/  VIADD R9, R3, 0xffffffff ;  /* 0xffffffff03097836 */ /* 0x000fe20000000000 */
[----:B------:R-:W-:Y:S01]  /*00b0*/  IABS R8, R0 ;  /* 0x0000000000087213 */ /* 0x000fe20000000000 */
[----:B------:R-:W0:Y:S01]  /*00c0*/  LDCU.64 UR4, c[0x0][0x358] ;  /* 0x00006b00ff0477ac */ /* 0x000e220008000a00 */
[----:B------:R-:W1:Y:S01]  /*00d0*/  I2F.RP R6, R10 ;  /* 0x0000000a00067306 */ /* 0x000e620000209400 */
[----:B------:R-:W-:Y:S07]  /*00e0*/  BSSY.RECONVERGENT B0, `(.L_x_5) ;  /* 0x000003b000007945 */ /* 0x000fee0003800200 */
[----:B-1----:R-:W1:Y:S02]  /*00f0*/  MUFU.RCP R6, R6 ;  /* 0x0000000600067308 */ /* 0x002e640000001000 */
[----:B-1----:R-:W-:-:S06]  /*0100*/  VIADD R4, R6, 0xffffffe ;  /* 0x0ffffffe06047836 */ /* 0x002fcc0000000000 */
[----:B------:R1:W2:Y:S02]  /*0110*/  F2I.FTZ.U32.TRUNC.NTZ R5, R4 ;  /* 0x0000000400057305 */ /* 0x0002a4000021f000 */
[----:B-1----:R-:W-:Y:S02]  /*0120*/  HFMA2 R4, -RZ, RZ, 0, 0 ;  /* 0x00000000ff047431 */ /* 0x002fe400000001ff */
[----:B--2---:R-:W-:-:S04]  /*0130*/  IMAD.MOV R7, RZ, RZ, -R5 ;  /* 0x000000ffff077224 */ /* 0x004fc800078e0a05 */
[----:B------:R-:W-:-:S04]  /*0140*/  IMAD R7, R7, R10, RZ ;  /* 0x0000000a07077224 */ /* 0x000fc800078e02ff */
[----:B------:R-:W-:Y:S01]  /*0150*/  IMAD.HI.U32 R5, R5, R7, R4 ;  /* 0x0000000705057227 */ /* 0x000fe200078e0004 */
[----:B------:R-:W-:-:S03]  /*0160*/  LOP3.LUT R4, R0, R3, RZ, 0x3c, !PT ;  /* 0x0000000300047212 */ /* 0x000fc600078e3cff */
[----:B------:R-:W-:Y:S01]  /*0170*/  IMAD.MOV.U32 R7, RZ, RZ, R8 ;  /* 0x000000ffff077224 */ /* 0x000fe200078e0008 */
[----:B------:R-:W-:-:S03]  /*0180*/  ISETP.GE.AND P1, PT, R4, RZ, PT ;  /* 0x000000ff0400720c */ /* 0x000fc60003f26270 */
[----:B------:R-:W-:-:S04]  /*0190*/  IMAD.HI.U32 R8, R5, R7, RZ ;  /* 0x0000000705087227 */ /* 0x000fc800078e00ff */
[----:B------:R-:W-:-:S04]  /*01a0*/  IMAD.MOV R5, RZ, RZ, -R8 ;  /* 0x000000ffff057224 */ /* 0x000fc800078e0a08 */
[C---:B------:R-:W-:Y:S02]  /*01b0*/  IMAD R5, R10.reuse, R5, R7 ;  /* 0x000000050a057224 */ /* 0x040fe400078e0207 */
[----:B------:R-:W1:Y:S03]  /*01c0*/  LDC.64 R6, c[0x0][0x390] ;  /* 0x0000e400ff067b82 */ /* 0x000e660000000a00 */
[----:B------:R-:W-:-:S13]  /*01d0*/  ISETP.GT.U32.AND P2, PT, R10, R5, PT ;  /* 0x000000050a00720c */ /* 0x000fda0003f44070 */
[-C--:B------:R-:W-:Y:S01]  /*01e0*/  @!P2 IADD3 R5, PT, PT, R5, -R10.reuse, RZ ;  /* 0x8000000a0505a210 */ /* 0x080fe20007ffe0ff */
[----:B------:R-:W-:Y:S01]  /*01f0*/  @!P2 VIADD R8, R8, 0x1 ;  /* 0x000000010808a836 */ /* 0x000fe20000000000 */
[----:B------:R-:W-:Y:S02]  /*0200*/  ISETP.NE.AND P2, PT, R3, RZ, PT ;  /* 0x000000ff0300720c */ /* 0x000fe40003f45270 */
[----:B------:R-:W-:-:S13]  /*0210*/  ISETP.GE.U32.AND P0, PT, R5, R10, PT ;  /* 0x0000000a0500720c */ /* 0x000fda0003f06070 */
[----:B------:R-:W-:-:S05]  /*0220*/  @P0 IADD3 R8, PT, PT, R8, 0x1, RZ ;  /* 0x0000000108080810 */ /* 0x000fca0007ffe0ff */
[----:B------:R-:W-:Y:S01]  /*0230*/  @!P1 IMAD.MOV R8, RZ, RZ, -R8 ;  /* 0x000000ffff089224 */ /* 0x000fe200078e0a08 */
[----:B------:R-:W-:-:S04]  /*0240*/  @!P2 LOP3.LUT R8, RZ, R3, RZ, 0x33, !PT ;  /* 0x00000003ff08a212 */ /* 0x000fc800078e33ff */
[----:B------:R-:W-:-:S05]  /*0250*/  IADD3 R4, PT, PT, -R8, RZ, RZ ;  /* 0x000000ff08047210 */ /* 0x000fca0007ffe1ff */
[----:B------:R-:W-:Y:S02]  /*0260*/  IMAD R10, R3, R4, R0 ;  /* 0x00000004030a7224 */ /* 0x000fe400078e0200 */
[----:B-1----:R-:W-:-:S03]  /*0270*/  IMAD.WIDE R4, R0, 0x2, R6 ;  /* 0x0000000200047825 */ /* 0x002fc600078e0206 */
[----:B------:R-:W-:-:S04]  /*0280*/  ISETP.GE.AND P0, PT, R10, R9, PT ;  /* 0x000000090a00720c */ /* 0x000fc80003f06270 */
[----:B------:R-:W-:-:S13]  /*0290*/  ISETP.LT.OR P0, PT, R10, 0x1, P0 ;  /* 0x000000010a00780c */ /* 0x000fda0000701670 */
[----:B0-----:R-:W-:Y:S05]  /*02a0*/  @P0 BRA `(.L_x_6) ;  /* 0x0000000000240947 */ /* 0x001fea0003800000 */
[----:B------:R-:W2:Y:S01]  /*02b0*/  LDG.E.U16 R13, desc[UR4][R4.64+-0x2] ;  /* 0xfffffe04040d7981 */ /* 0x000ea2000c1e1500 */
[----:B------:R-:W0:Y:S03]  /*02c0*/  LDC.64 R10, c[0x0][0x398] ;  /* 0x0000e600ff0a7b82 */ /* 0x000e260000000a00 */
[----:B------:R-:W3:Y:S01]  /*02d0*/  LDG.E.U16 R12, desc[UR4][R4.64+0x2] ;  /* 0x00000204040c7981 */ /* 0x000ee2000c1e1500 */
[----:B0-----:R-:W-:Y:S01]  /*02e0*/  IMAD.WIDE R10, R0, 0x2, R10 ;  /* 0x00000002000a7825 */ /* 0x001fe200078e020a */
[----:B--2---:R-:W-:-:S04]  /*02f0*/  IADD3 R13, PT, PT, RZ, -R13, RZ ;  /* 0x8000000dff0d7210 */ /* 0x004fc80007ffe0ff */
[----:B------:R-:W-:-:S05]  /*0300*/  PRMT R13, R13, 0x7710, RZ ;  /* 0x000077100d0d7816 */ /* 0x000fca00000000ff */
[----:B---3--:R-:W-:-:S05]  /*0310*/  IMAD.IADD R13, R12, 0x1, R13 ;  /* 0x000000010c0d7824 */ /* 0x008fca00078e020d */
[----:B------:R0:W-:Y:S01]  /*0320*/  STG.E.U16 desc[UR4][R10.64], R13 ;  /* 0x0000000d0a007986 */ /* 0x0001e2000c101504 */
[----:B------:R-:W-:Y:S05]  /*0330*/  BRA `(.L_x_7) ;  /* 0x0000000000547947 */ /* 0x000fea0003800000 */
.L_x_6:
[----:B------:R-:W-:-:S13]  /*0340*/  ISETP.NE.AND P0, PT, R10, RZ, PT ;  /* 0x000000ff0a00720c */ /* 0x000fda0003f05270 */
[----:B------:R-:W-:Y:S05]  /*0350*/  @P0 BRA `(.L_x_8) ;  /* 0x0000000000240947 */ /* 0x000fea0003800000 */
        /* <DEDUP_REMOVED lines=9> */
.L_x_8:
[----:B------:R-:W-:-:S13]  /*03f0*/  ISETP.NE.AND P0, PT, R10, R9, PT ;  /* 0x000000090a00720c */ /* 0x000fda0003f05270 */
        /* <DEDUP_REMOVED lines=8> */
[----:B------:R2:W-:Y:S02]  /*0480*/  STG.E.U16 desc[UR4][R10.64], R13 ;  /* 0x0000000d0a007986 */ /* 0x0005e4000c101504 */
.L_x_7:
[----:B------:R-:W-:Y:S05]  /*0490*/  BSYNC.RECONVERGENT B0 ;  /* 0x0000000000007941 */ /* 0x000fea0003800200 */
.L_x_5:
[----:B------:R-:W-:-:S04]  /*04a0*/  ISETP.GE.AND P0, PT, R8, R9, PT ;  /* 0x000000090800720c */ /* 0x000fc80003f06270 */
[----:B------:R-:W-:-:S13]  /*04b0*/  ISETP.LT.OR P0, PT, R8, 0x1, P0 ;  /* 0x000000010800780c */ /* 0x000fda0000701670 */
[----:B------:R-:W-:Y:S05]  /*04c0*/  @P0 BRA `(.L_x_9) ;  /* 0x0000000000300947 */ /* 0x000fea0003800000 */
[----:B------:R-:W-:-:S05]  /*04d0*/  IADD3 R9, PT, PT, R0, -R3, RZ ;  /* 0x8000000300097210 */ /* 0x000fca0007ffe0ff */
[----:B------:R-:W-:-:S06]  /*04e0*/  IMAD.WIDE R6, R9, 0x2, R6 ;  /* 0x0000000209067825 */ /* 0x000fcc00078e0206 */
[----:B------:R-:W3:Y:S01]  /*04f0*/  LDG.E.U16 R6, desc[UR4][R6.64] ;  /* 0x0000000406067981 */ /* 0x000ee2000c1e1500 */
[----:B------:R-:W-:Y:S02]  /*0500*/  IMAD.WIDE R4, R3, 0x2, R4 ;  /* 0x0000000203047825 */ /* 0x000fe400078e0204 */
[----:B------:R-:W4:Y:S04]  /*0510*/  LDC.64 R2, c[0x0][0x3a0] ;  /* 0x0000e800ff027b82 */ /* 0x000f280000000a00 */
[----:B------:R-:W5:Y:S01]  /*0520*/  LDG.E.U16 R4, desc[UR4][R4.64] ;  /* 0x0000000404047981 */ /* 0x000f62000c1e1500 */
[----:B----4-:R-:W-:-:S04]  /*0530*/  IMAD.WIDE R2, R0, 0x2, R2 ;  /* 0x0000000200027825 */ /* 0x010fc800078e0202 */
[----:B---3--:R-:W-:-:S05]  /*0540*/  IMAD.MOV R9, RZ, RZ, -R6 ;  /* 0x000000ffff097224 */ /* 0x008fca00078e0a06 */
[----:B------:R-:W-:-:S04]  /*0550*/  PRMT R9, R9, 0x7710, RZ ;  /* 0x0000771009097816 */ /* 0x000fc800000000ff */
[----:B-----5:R-:W-:-:S05]  /*0560*/  IADD3 R9, PT, PT, R4, R9, RZ ;  /* 0x0000000904097210 */ /* 0x020fca0007ffe0ff */
[----:B------:R-:W-:Y:S01]  /*0570*/  STG.E.U16 desc[UR4][R2.64], R9 ;  /* 0x0000000902007986 */ /* 0x000fe2000c101504 */
[----:B------:R-:W-:Y:S05]  /*0580*/  EXIT ;  /* 0x000000000000794d */ /* 0x000fea0003800000 */
.L_x_9:
[----:B------:R-:W-:-:S13]  /*0590*/  ISETP.NE.AND P0, PT, R8, RZ, PT ;  /* 0x000000ff0800720c */ /* 0x000fda0003f05270 */
[----:B------:R-:W-:Y:S05]  /*05a0*/  @P0 BRA `(.L_x_10) ;  /* 0x0000000000280947 */ /* 0x000fea0003800000 */
[----:B------:R-:W3:Y:S01]  /*05b0*/  LDG.E.U16 R8, desc[UR4][R4.64] ;  /* 0x0000000404087981 */ /* 0x000ee2000c1e1500 */
[----:B------:R-:W-:Y:S01]  /*05c0*/  IMAD.WIDE R2, R3, 0x2, R4 ;  /* 0x0000000203027825 */ /* 0x000fe200078e0204 */
[----:B------:R-:W4:Y:S05]  /*05d0*/  LDC.64 R6, c[0x0][0x3a0] ;  /* 0x0000e800ff067b82 */ /* 0x000f2a0000000a00 */
[----:B------:R-:W5:Y:S01]  /*05e0*/  LDG.E.U16 R2, desc[UR4][R2.64] ;  /* 0x0000000402027981 */ /* 0x000f62000c1e1500 */
[----:B----4-:R-:W-:-:S04]  /*05f0*/  IMAD.WIDE R6, R0, 0x2, R6 ;  /* 0x0000000200067825 */ /* 0x010fc800078e0206 */
[----:B---3--:R-:W-:-:S05]  /*0600*/  IMAD.MOV R8, RZ, RZ, -R8 ;  /* 0x000000ffff087224 */ /* 0x008fca00078e0a08 */
[----:B------:R-:W-:-:S04]  /*0610*/  PRMT R9, R8, 0x7710, RZ ;  /* 0x0000771008097816 */ /* 0x000fc800000000ff */
[----:B-----5:R-:W-:-:S05]  /*0620*/  IADD3 R9, PT, PT, R2, R9, RZ ;  /* 0x0000000902097210 */ /* 0x020fca0007ffe0ff */
[----:B------:R-:W-:Y:S01]  /*0630*/  STG.E.U16 desc[UR4][R6.64], R9 ;  /* 0x0000000906007986 */ /* 0x000fe2000c101504 */
[----:B------:R-:W-:Y:S05]  /*0640*/  EXIT ;  /* 0x000000000000794d */ /* 0x000fea0003800000 */
.L_x_10:
[----:B------:R-:W-:-:S05]  /*0650*/  VIADD R9, R2, 0xffffffff ;  /* 0xffffffff02097836 */ /* 0x000fca0000000000 */
[----:B------:R-:W-:-:S13]  /*0660*/  ISETP.NE.AND P0, PT, R8, R9, PT ;  /* 0x000000090800720c */ /* 0x000fda0003f05270 */
[----:B------:R-:W-:Y:S05]  /*0670*/  @P0 EXIT ;  /* 0x000000000000094d */ /* 0x000fea0003800000 */
[C---:B------:R-:W-:Y:S01]  /*0680*/  IADD3 R3, PT, PT, R0.reuse, -R3, RZ ;  /* 0x8000000300037210 */ /* 0x040fe20007ffe0ff */
[----:B------:R-:W3:Y:S04]  /*0690*/  LDG.E.U16 R4, desc[UR4][R4.64] ;  /* 0x0000000404047981 */ /* 0x000ee8000c1e1500 */
[----:B------:R-:W-:Y:S02]  /*06a0*/  IMAD.WIDE R6, R3, 0x2, R6 ;  /* 0x0000000203067825 */ /* 0x000fe400078e0206 */
[----:B------:R-:W4:Y:S04]  /*06b0*/  LDC.64 R2, c[0x0][0x3a0] ;  /* 0x0000e800ff027b82 */ /* 0x000f280000000a00 */
[----:B------:R-:W5:Y:S01]  /*06c0*/  LDG.E.U16 R6, desc[UR4][R6.64] ;  /* 0x0000000406067981 */ /* 0x000f62000c1e1500 */
[----:B----4-:R-:W-:-:S04]  /*06d0*/  IMAD.WIDE R2, R0, 0x2, R2 ;  /* 0x0000000200027825 */ /* 0x010fc800078e0202 */
[----:B-----5:R-:W-:-:S05]  /*06e0*/  IMAD.MOV R9, RZ, RZ, -R6 ;  /* 0x000000ffff097224 */ /* 0x020fca00078e0a06 */
[----:B------:R-:W-:-:S04]  /*06f0*/  PRMT R9, R9, 0x7710, RZ ;  /* 0x0000771009097816 */ /* 0x000fc800000000ff */
[----:B---3--:R-:W-:-:S05]  /*0700*/  IADD3 R9, PT, PT, R4, R9, RZ ;  /* 0x0000000904097210 */ /* 0x008fca0007ffe0ff */
[----:B------:R-:W-:Y:S01]  /*0710*/  STG.E.U16 desc[UR4][R2.64], R9 ;  /* 0x0000000902007986 */ /* 0x000fe2000c101504 */
[----:B------:R-:W-:Y:S05]  /*0720*/  EXIT ;  /* 0x000000000000794d */ /* 0x000fea0003800000 */
.L_x_11:
        /* <DEDUP_REMOVED lines=13> */
.L_x_14:


//--------------------- .nv.shared.reserved.0     --------------------------
	.section	.nv.shared.reserved.0,"aw",@nobits
	.weak		__nv_reservedSMEM_offset_0_alias
	.size		__nv_reservedSMEM_offset_0_alias, 0, 64
	.other		__nv_reservedSMEM_offset_0_alias,@"STO_CUDA_RESERVED_SHARED STV_DEFAULT"
__nv_reservedSMEM_offset_0_alias:
	.zero		0
	.zero		64


//--------------------- .nv.constant0._Z20magnitude_x_y_kerneliiiPsS_S_ --------------------------
	.section	.nv.constant0._Z20magnitude_x_y_kerneliiiPsS_S_,"a",@progbits
	.sectionflags	@""
	.align	4
.nv.constant0._Z20magnitude_x_y_kerneliiiPsS_S_:
	.zero		936


//--------------------- .nv.constant0._Z22derrivative_x_y_kerneliiiPsS_S_ --------------------------
	.section	.nv.constant0._Z22derrivative_x_y_kerneliiiPsS_S_,"a",@progbits
	.sectionflags	@""
	.align	4
.nv.constant0._Z22derrivative_x_y_kerneliiiPsS_S_:
	.zero		936


//--------------------- SYMBOLS --------------------------

	.type		.nv.reservedSmem.offset0,@object
	.size		.nv.reservedSmem.offset0,0x4
